//
// Generated by NVIDIA NVVM Compiler
//
// Compiler Build ID: CL-36424714
// Cuda compilation tools, release 13.0, V13.0.88
// Based on NVVM 20.0.0
//

.version 9.0
.target sm_100
.address_size 64

	// .globl	_Z14editDistKernelPcS_iiPjS0_S0_i
.extern .shared .align 16 .b8 ds_currDiag[];

.visible .entry _Z14editDistKernelPcS_iiPjS0_S0_i(
	.param .u64 .ptr .align 1 _Z14editDistKernelPcS_iiPjS0_S0_i_param_0,
	.param .u64 .ptr .align 1 _Z14editDistKernelPcS_iiPjS0_S0_i_param_1,
	.param .u32 _Z14editDistKernelPcS_iiPjS0_S0_i_param_2,
	.param .u32 _Z14editDistKernelPcS_iiPjS0_S0_i_param_3,
	.param .u64 .ptr .align 1 _Z14editDistKernelPcS_iiPjS0_S0_i_param_4,
	.param .u64 .ptr .align 1 _Z14editDistKernelPcS_iiPjS0_S0_i_param_5,
	.param .u64 .ptr .align 1 _Z14editDistKernelPcS_iiPjS0_S0_i_param_6,
	.param .u32 _Z14editDistKernelPcS_iiPjS0_S0_i_param_7
)
{
	.reg .pred 	%p<9>;
	.reg .b16 	%rs<3>;
	.reg .b32 	%r<43>;
	.reg .b64 	%rd<24>;

	ld.param.u64 	%rd2, [_Z14editDistKernelPcS_iiPjS0_S0_i_param_0];
	ld.param.u64 	%rd3, [_Z14editDistKernelPcS_iiPjS0_S0_i_param_1];
	ld.param.u32 	%r5, [_Z14editDistKernelPcS_iiPjS0_S0_i_param_2];
	ld.param.u32 	%r6, [_Z14editDistKernelPcS_iiPjS0_S0_i_param_3];
	ld.param.u64 	%rd6, [_Z14editDistKernelPcS_iiPjS0_S0_i_param_4];
	ld.param.u64 	%rd4, [_Z14editDistKernelPcS_iiPjS0_S0_i_param_5];
	ld.param.u64 	%rd5, [_Z14editDistKernelPcS_iiPjS0_S0_i_param_6];
	ld.param.u32 	%r7, [_Z14editDistKernelPcS_iiPjS0_S0_i_param_7];
	cvta.to.global.u64 	%rd1, %rd6;
	mov.u32 	%r8, %ctaid.x;
	mov.u32 	%r1, %ntid.x;
	mov.u32 	%r9, %tid.x;
	mad.lo.s32 	%r2, %r8, %r1, %r9;
	add.s32 	%r3, %r7, %r5;
	setp.gt.s32 	%p1, %r7, 0;
	@%p1 bra 	$L__BB0_5;
	setp.ne.s32 	%p2, %r2, 0;
	@%p2 bra 	$L__BB0_3;
	add.s32 	%r16, %r6, 1;
	min.s32 	%r17, %r3, %r16;
	st.shared.u32 	[ds_currDiag], %r17;
	bra.uni 	$L__BB0_5;
$L__BB0_3:
	setp.ne.s32 	%p3, %r2, %r3;
	@%p3 bra 	$L__BB0_5;
	add.s32 	%r10, %r6, 1;
	min.s32 	%r11, %r2, %r10;
	rem.s32 	%r12, %r2, %r1;
	shl.b32 	%r13, %r12, 2;
	mov.u32 	%r14, ds_currDiag;
	add.s32 	%r15, %r14, %r13;
	st.shared.u32 	[%r15], %r11;
$L__BB0_5:
	add.s32 	%r18, %r6, 1;
	min.s32 	%r19, %r3, %r18;
	setp.ge.s32 	%p4, %r2, %r19;
	max.s32 	%r20, %r7, 1;
	setp.lt.s32 	%p5, %r2, %r20;
	or.pred  	%p6, %p5, %p4;
	@%p6 bra 	$L__BB0_9;
	not.b32 	%r21, %r2;
	add.s32 	%r22, %r3, %r21;
	cvt.s64.s32 	%rd7, %r22;
	cvta.to.global.u64 	%rd8, %rd2;
	add.s64 	%rd9, %rd8, %rd7;
	ld.global.u8 	%rs1, [%rd9];
	add.s32 	%r4, %r2, -1;
	cvt.u64.u32 	%rd10, %r4;
	cvta.to.global.u64 	%rd11, %rd3;
	add.s64 	%rd12, %rd11, %rd10;
	ld.global.u8 	%rs2, [%rd12];
	setp.eq.s16 	%p7, %rs1, %rs2;
	@%p7 bra 	$L__BB0_8;
	cvta.to.global.u64 	%rd13, %rd4;
	mul.wide.u32 	%rd14, %r2, 4;
	add.s64 	%rd15, %rd13, %rd14;
	ld.global.u32 	%r23, [%rd15];
	mul.wide.u32 	%rd16, %r4, 4;
	add.s64 	%rd17, %rd13, %rd16;
	ld.global.u32 	%r24, [%rd17];
	add.s64 	%rd18, %rd1, %rd16;
	ld.global.u32 	%r25, [%rd18];
	min.u32 	%r26, %r24, %r25;
	min.u32 	%r27, %r23, %r26;
	add.s32 	%r28, %r27, 1;
	rem.u32 	%r29, %r2, %r1;
	shl.b32 	%r30, %r29, 2;
	mov.u32 	%r31, ds_currDiag;
	add.s32 	%r32, %r31, %r30;
	st.shared.u32 	[%r32], %r28;
	bra.uni 	$L__BB0_9;
$L__BB0_8:
	mul.wide.u32 	%rd19, %r4, 4;
	add.s64 	%rd20, %rd1, %rd19;
	ld.global.u32 	%r33, [%rd20];
	rem.u32 	%r34, %r2, %r1;
	shl.b32 	%r35, %r34, 2;
	mov.u32 	%r36, ds_currDiag;
	add.s32 	%r37, %r36, %r35;
	st.shared.u32 	[%r37], %r33;
$L__BB0_9:
	bar.sync 	0;
	setp.gt.s32 	%p8, %r2, %r5;
	@%p8 bra 	$L__BB0_11;
	rem.s32 	%r38, %r2, %r1;
	shl.b32 	%r39, %r38, 2;
	mov.u32 	%r40, ds_currDiag;
	add.s32 	%r41, %r40, %r39;
	ld.shared.u32 	%r42, [%r41];
	cvta.to.global.u64 	%rd21, %rd5;
	mul.wide.s32 	%rd22, %r2, 4;
	add.s64 	%rd23, %rd21, %rd22;
	st.global.u32 	[%rd23], %r42;
$L__BB0_11:
	ret;

}


// ===== COMPILED SASS (sm_100) =====

	.target	sm_100

	.elftype	@"ET_EXEC"


//--------------------- .note.nv.tkinfo           --------------------------
	.section	.note.nv.tkinfo,"",@"SHT_NOTE"
	.sectionflags	@"SHF_NOTE_NV_TKINFO"
	.tkinfo
        /*0018*/ 	.word	0x00000002
        /*0030*/ 	.string	""
        /*0030*/ 	.string	"ptxas"
        /*0030*/ 	.string	"Cuda compilation tools, release 13.0, V13.0.88"
        /*0030*/ 	.string	"Build cuda_13.0.r13.0/compiler.36424714_0"
        /*0030*/ 	.string	"-arch sm_100 -m 64 "



//--------------------- .note.nv.cuinfo           --------------------------
	.section	.note.nv.cuinfo,"",@"SHT_NOTE"
	.sectionflags	@"SHF_NOTE_NV_CUINFO"
        /*0018*/ 	.short	0x0002
        /*001a*/ 	.short	0x0064
        /*001c*/ 	.short	0x0082
	.zero		2


//--------------------- .nv.info                  --------------------------
	.section	.nv.info,"",@"SHT_CUDA_INFO"
	.align	4


	//----- nvinfo : EIATTR_REGCOUNT
	.align		4
        /*0000*/ 	.byte	0x04, 0x2f
        /*0002*/ 	.short	(.L_1 - .L_0)
	.align		4
.L_0:
        /*0004*/ 	.word	index@(_Z14editDistKernelPcS_iiPjS0_S0_i)
        /*0008*/ 	.word	0x00000012


	//----- nvinfo : EIATTR_FRAME_SIZE
	.align		4
.L_1:
        /*000c*/ 	.byte	0x04, 0x11
        /*000e*/ 	.short	(.L_3 - .L_2)
	.align		4
.L_2:
        /*0010*/ 	.word	index@(_Z14editDistKernelPcS_iiPjS0_S0_i)
        /*0014*/ 	.word	0x00000000


	//----- nvinfo : EIATTR_MIN_STACK_SIZE
	.align		4
.L_3:
        /*0018*/ 	.byte	0x04, 0x12
        /*001a*/ 	.short	(.L_5 - .L_4)
	.align		4
.L_4:
        /*001c*/ 	.word	index@(_Z14editDistKernelPcS_iiPjS0_S0_i)
        /*0020*/ 	.word	0x00000000
.L_5:


//--------------------- .nv.compat                --------------------------
	.section	.nv.compat,"",@"SHT_CUDA_COMPAT_INFO"
	.align	4
        /*0000*/ 	.byte	0x02, 0x09, 0x00, 0x00, 0x02, 0x02, 0x01, 0x00, 0x02, 0x05, 0x05, 0x00, 0x03, 0x07, 0x01, 0x01
        /*0010*/ 	.byte	0x02, 0x03, 0x00, 0x00, 0x02, 0x06, 0x01, 0x00, 0x04, 0x0b, 0x08, 0x00, 0x09, 0x00, 0x00, 0x00
        /*0020*/ 	.byte	0x00, 0x00, 0x00, 0x00


//--------------------- .nv.info._Z14editDistKernelPcS_iiPjS0_S0_i --------------------------
	.section	.nv.info._Z14editDistKernelPcS_iiPjS0_S0_i,"",@"SHT_CUDA_INFO"
	.sectionflags	@""
	.align	4


	//----- nvinfo : EIATTR_CUDA_API_VERSION
	.align		4
        /*0000*/ 	.byte	0x04, 0x37
        /*0002*/ 	.short	(.L_7 - .L_6)
.L_6:
        /*0004*/ 	.word	0x00000082


	//----- nvinfo : EIATTR_KPARAM_INFO
	.align		4
.L_7:
        /*0008*/ 	.byte	0x04, 0x17
        /*000a*/ 	.short	(.L_9 - .L_8)
.L_8:
        /*000c*/ 	.word	0x00000000
        /*0010*/ 	.short	0x0007
        /*0012*/ 	.short	0x0030
        /*0014*/ 	.byte	0x00, 0xf0, 0x11, 0x00


	//----- nvinfo : EIATTR_KPARAM_INFO
	.align		4
.L_9:
        /*0018*/ 	.byte	0x04, 0x17
        /*001a*/ 	.short	(.L_11 - .L_10)
.L_10:
        /*001c*/ 	.word	0x00000000
        /*0020*/ 	.short	0x0006
        /*0022*/ 	.short	0x0028
        /*0024*/ 	.byte	0x00, 0xf5, 0x21, 0x00


	//----- nvinfo : EIATTR_KPARAM_INFO
	.align		4
.L_11:
        /*0028*/ 	.byte	0x04, 0x17
        /*002a*/ 	.short	(.L_13 - .L_12)
.L_12:
        /*002c*/ 	.word	0x00000000
        /*0030*/ 	.short	0x0005
        /*0032*/ 	.short	0x0020
        /*0034*/ 	.byte	0x00, 0xf5, 0x21, 0x00


	//----- nvinfo : EIATTR_KPARAM_INFO
	.align		4
.L_13:
        /*0038*/ 	.byte	0x04, 0x17
        /*003a*/ 	.short	(.L_15 - .L_14)
.L_14:
        /*003c*/ 	.word	0x00000000
        /*0040*/ 	.short	0x0004
        /*0042*/ 	.short	0x0018
        /*0044*/ 	.byte	0x00, 0xf5, 0x21, 0x00


	//----- nvinfo : EIATTR_KPARAM_INFO
	.align		4
.L_15:
        /*0048*/ 	.byte	0x04, 0x17
        /*004a*/ 	.short	(.L_17 - .L_16)
.L_16:
        /*004c*/ 	.word	0x00000000
        /*0050*/ 	.short	0x0003
        /*0052*/ 	.short	0x0014
        /*0054*/ 	.byte	0x00, 0xf0, 0x11, 0x00


	//----- nvinfo : EIATTR_KPARAM_INFO
	.align		4
.L_17:
        /*0058*/ 	.byte	0x04, 0x17
        /*005a*/ 	.short	(.L_19 - .L_18)
.L_18:
        /*005c*/ 	.word	0x00000000
        /*0060*/ 	.short	0x0002
        /*0062*/ 	.short	0x0010
        /*0064*/ 	.byte	0x00, 0xf0, 0x11, 0x00


	//----- nvinfo : EIATTR_KPARAM_INFO
	.align		4
.L_19:
        /*0068*/ 	.byte	0x04, 0x17
        /*006a*/ 	.short	(.L_21 - .L_20)
.L_20:
        /*006c*/ 	.word	0x00000000
        /*0070*/ 	.short	0x0001
        /*0072*/ 	.short	0x0008
        /*0074*/ 	.byte	0x00, 0xf5, 0x21, 0x00


	//----- nvinfo : EIATTR_KPARAM_INFO
	.align		4
.L_21:
        /*0078*/ 	.byte	0x04, 0x17
        /*007a*/ 	.short	(.L_23 - .L_22)
.L_22:
        /*007c*/ 	.word	0x00000000
        /*0080*/ 	.short	0x0000
        /*0082*/ 	.short	0x0000
        /*0084*/ 	.byte	0x00, 0xf5, 0x21, 0x00


	//----- nvinfo : EIATTR_SPARSE_MMA_MASK
	.align		4
.L_23:
        /*0088*/ 	.byte	0x03, 0x50
        /*008a*/ 	.short	0x0000


	//----- nvinfo : EIATTR_MAXREG_COUNT
	.align		4
        /*008c*/ 	.byte	0x03, 0x1b
        /*008e*/ 	.short	0x00ff


	//----- nvinfo : EIATTR_NUM_BARRIERS
	.align		4
        /*0090*/ 	.byte	0x02, 0x4c
        /*0092*/ 	.byte	0x01
	.zero		1


	//----- nvinfo : EIATTR_MERCURY_ISA_VERSION
	.align		4
        /*0094*/ 	.byte	0x03, 0x5f
        /*0096*/ 	.short	0x0101


	//----- nvinfo : EIATTR_VRC_CTA_INIT_COUNT
	.align		4
        /*0098*/ 	.byte	0x02, 0x4a
	.zero		1
	.zero		1


	//----- nvinfo : EIATTR_EXIT_INSTR_OFFSETS
	.align		4
        /*009c*/ 	.byte	0x04, 0x1c
        /*009e*/ 	.short	(.L_25 - .L_24)


	//   ....[0]....
.L_24:
        /*00a0*/ 	.word	0x00000850


	//   ....[1]....
        /*00a4*/ 	.word	0x00000a60


	//----- nvinfo : EIATTR_CRS_STACK_SIZE
	.align		4
.L_25:
        /*00a8*/ 	.byte	0x04, 0x1e
        /*00aa*/ 	.short	(.L_27 - .L_26)
.L_26:
        /*00ac*/ 	.word	0x00000000


	//----- nvinfo : EIATTR_CBANK_PARAM_SIZE
	.align		4
.L_27:
        /*00b0*/ 	.byte	0x03, 0x19
        /*00b2*/ 	.short	0x0034


	//----- nvinfo : EIATTR_PARAM_CBANK
	.align		4
        /*00b4*/ 	.byte	0x04, 0x0a
        /*00b6*/ 	.short	(.L_29 - .L_28)
	.align		4
.L_28:
        /*00b8*/ 	.word	index@(.nv.constant0._Z14editDistKernelPcS_iiPjS0_S0_i)
        /*00bc*/ 	.short	0x0380
        /*00be*/ 	.short	0x0034


	//----- nvinfo : EIATTR_SW_WAR
	.align		4
.L_29:
        /*00c0*/ 	.byte	0x04, 0x36
        /*00c2*/ 	.short	(.L_31 - .L_30)
.L_30:
        /*00c4*/ 	.word	0x00000008
.L_31:


//--------------------- .nv.callgraph             --------------------------
	.section	.nv.callgraph,"",@"SHT_CUDA_CALLGRAPH"
	.align	4
	.sectionentsize	8
	.align		4
        /*0000*/ 	.word	0x00000000
	.align		4
        /*0004*/ 	.word	0xffffffff
	.align		4
        /*0008*/ 	.word	0x00000000
	.align		4
        /*000c*/ 	.word	0xfffffffe
	.align		4
        /*0010*/ 	.word	0x00000000
	.align		4
        /*0014*/ 	.word	0xfffffffd
	.align		4
        /*0018*/ 	.word	0x00000000
	.align		4
        /*001c*/ 	.word	0xfffffffc


//--------------------- .text._Z14editDistKernelPcS_iiPjS0_S0_i --------------------------
	.section	.text._Z14editDistKernelPcS_iiPjS0_S0_i,"ax",@progbits
	.align	128
        .global         _Z14editDistKernelPcS_iiPjS0_S0_i
        .type           _Z14editDistKernelPcS_iiPjS0_S0_i,@function
        .size           _Z14editDistKernelPcS_iiPjS0_S0_i,(.L_x_6 - _Z14editDistKernelPcS_iiPjS0_S0_i)
        .other          _Z14editDistKernelPcS_iiPjS0_S0_i,@"STO_CUDA_ENTRY STV_DEFAULT"
_Z14editDistKernelPcS_iiPjS0_S0_i:
.text._Z14editDistKernelPcS_iiPjS0_S0_i:
[----:B------:R-:W-:Y:S01]  /*0000*/  LDC R1, c[0x0][0x37c] ;  /* 0x0000df00ff017b82 */ /* 0x000fe20000000800 */
[----:B------:R-:W0:Y:S01]  /*0010*/  S2R R0, SR_TID.X ;  /* 0x0000000000007919 */ /* 0x000e220000002100 */
[----:B------:R-:W1:Y:S06]  /*0020*/  LDCU UR4, c[0x0][0x3b0] ;  /* 0x00007600ff0477ac */ /* 0x000e6c0008000800 */
[----:B------:R-:W0:Y:S08]  /*0030*/  S2UR UR5, SR_CTAID.X ;  /* 0x00000000000579c3 */ /* 0x000e300000002500 */
[----:B------:R-:W0:Y:S08]  /*0040*/  LDC R3, c[0x0][0x360] ;  /* 0x0000d800ff037b82 */ /* 0x000e300000000800 */
[----:B------:R-:W2:Y:S01]  /*0050*/  LDC R5, c[0x0][0x390] ;  /* 0x0000e400ff057b82 */ /* 0x000ea20000000800 */
[----:B-1----:R-:W-:Y:S01]  /*0060*/  UISETP.GT.AND UP0, UPT, UR4, URZ, UPT ;  /* 0x000000ff0400728c */ /* 0x002fe2000bf04270 */
[----:B0-----:R-:W-:-:S02]  /*0070*/  IMAD R0, R3, UR5, R0 ;  /* 0x0000000503007c24 */ /* 0x001fc4000f8e0200 */
[----:B--2---:R-:W-:-:S06]  /*0080*/  VIADD R7, R5, UR4 ;  /* 0x0000000405077c36 */ /* 0x004fcc0008000000 */
[----:B------:R-:W-:Y:S05]  /*0090*/  BRA.U UP0, `(.L_x_0) ;  /* 0x0000000100a47547 */ /* 0x000fea000b800000 */
[----:B------:R-:W-:Y:S01]  /*00a0*/  ISETP.NE.AND P0, PT, R0, RZ, PT ;  /* 0x000000ff0000720c */ /* 0x000fe20003f05270 */
[----:B------:R-:W0:Y:S01]  /*00b0*/  LDC R11, c[0x0][0x394] ;  /* 0x0000e500ff0b7b82 */ /* 0x000e220000000800 */
[----:B------:R-:W-:Y:S11]  /*00c0*/  BSSY.RECONVERGENT B0, `(.L_x_0) ;  /* 0x0000026000007945 */ /* 0x000ff60003800200 */
[----:B------:R-:W1:Y:S01]  /*00d0*/  @!P0 S2R R9, SR_CgaCtaId ;  /* 0x0000000000098919 */ /* 0x000e620000008800 */
[----:B------:R-:W-:Y:S01]  /*00e0*/  @!P0 MOV R4, 0x400 ;  /* 0x0000040000048802 */ /* 0x000fe20000000f00 */
[----:B0-----:R-:W-:-:S05]  /*00f0*/  VIADD R2, R11, 0x1 ;  /* 0x000000010b027836 */ /* 0x001fca0000000000 */
[----:B------:R-:W-:Y:S02]  /*0100*/  @!P0 VIMNMX R2, PT, PT, R7, R2, PT ;  /* 0x0000000207028248 */ /* 0x000fe40003fe0100 */
[----:B-1----:R-:W-:-:S05]  /*0110*/  @!P0 LEA R9, R9, R4, 0x18 ;  /* 0x0000000409098211 */ /* 0x002fca00078ec0ff */
[----:B------:R0:W-:Y:S01]  /*0120*/  @!P0 STS [R9], R2 ;  /* 0x0000000209008388 */ /* 0x0001e20000000800 */
[----:B------:R-:W-:Y:S05]  /*0130*/  @!P0 BRA `(.L_x_1) ;  /* 0x0000000000788947 */ /* 0x000fea0003800000 */
[----:B------:R-:W-:-:S13]  /*0140*/  ISETP.NE.AND P0, PT, R0, R7, PT ;  /* 0x000000070000720c */ /* 0x000fda0003f05270 */
[----:B------:R-:W-:Y:S05]  /*0150*/  @P0 BRA `(.L_x_1) ;  /* 0x0000000000700947 */ /* 0x000fea0003800000 */
[-C--:B------:R-:W-:Y:S01]  /*0160*/  IABS R4, R3.reuse ;  /* 0x0000000300047213 */ /* 0x080fe20000000000 */
[----:B------:R-:W1:Y:S01]  /*0170*/  S2UR UR6, SR_CgaCtaId ;  /* 0x00000000000679c3 */ /* 0x000e620000008800 */
[----:B------:R-:W-:Y:S01]  /*0180*/  IABS R6, R3 ;  /* 0x0000000300067213 */ /* 0x000fe20000000000 */
[----:B------:R-:W-:Y:S01]  /*0190*/  UMOV UR5, 0x400 ;  /* 0x0000040000057882 */ /* 0x000fe20000000000 */
[----:B0-----:R-:W0:Y:S01]  /*01a0*/  I2F.RP R2, R4 ;  /* 0x0000000400027306 */ /* 0x001e220000209400 */
[----:B------:R-:W-:Y:S02]  /*01b0*/  ISETP.GE.AND P2, PT, R0, RZ, PT ;  /* 0x000000ff0000720c */ /* 0x000fe40003f46270 */
[----:B------:R-:W-:-:S05]  /*01c0*/  IADD3 R6, PT, PT, RZ, -R6, RZ ;  /* 0x80000006ff067210 */ /* 0x000fca0007ffe0ff */
[----:B0-----:R-:W0:Y:S01]  /*01d0*/  MUFU.RCP R2, R2 ;  /* 0x0000000200027308 */ /* 0x001e220000001000 */
[----:B-1----:R-:W-:Y:S01]  /*01e0*/  ULEA UR5, UR6, UR5, 0x18 ;  /* 0x0000000506057291 */ /* 0x002fe2000f8ec0ff */
[----:B0-----:R-:W-:Y:S01]  /*01f0*/  VIADD R8, R2, 0xffffffe ;  /* 0x0ffffffe02087836 */ /* 0x001fe20000000000 */
[----:B------:R-:W-:-:S05]  /*0200*/  IABS R2, R0 ;  /* 0x0000000000027213 */ /* 0x000fca0000000000 */
[----:B------:R0:W1:Y:S02]  /*0210*/  F2I.FTZ.U32.TRUNC.NTZ R9, R8 ;  /* 0x0000000800097305 */ /* 0x000064000021f000 */
[----:B0-----:R-:W-:Y:S02]  /*0220*/  IMAD.MOV.U32 R8, RZ, RZ, RZ ;  /* 0x000000ffff087224 */ /* 0x001fe400078e00ff */
[----:B-1----:R-:W-:-:S04]  /*0230*/  IMAD.MOV R13, RZ, RZ, -R9 ;  /* 0x000000ffff0d7224 */ /* 0x002fc800078e0a09 */
[----:B------:R-:W-:-:S04]  /*0240*/  IMAD R13, R13, R4, RZ ;  /* 0x000000040d0d7224 */ /* 0x000fc800078e02ff */
[----:B------:R-:W-:-:S06]  /*0250*/  IMAD.HI.U32 R9, R9, R13, R8 ;  /* 0x0000000d09097227 */ /* 0x000fcc00078e0008 */
[----:B------:R-:W-:-:S04]  /*0260*/  IMAD.HI.U32 R9, R9, R2, RZ ;  /* 0x0000000209097227 */ /* 0x000fc800078e00ff */
[----:B------:R-:W-:Y:S01]  /*0270*/  IMAD R9, R9, R6, R2 ;  /* 0x0000000609097224 */ /* 0x000fe200078e0202 */
[----:B------:R-:W-:-:S04]  /*0280*/  VIADDMNMX R2, R11, 0x1, R0, PT ;  /* 0x000000010b027846 */ /* 0x000fc80003800100 */
[----:B------:R-:W-:-:S13]  /*0290*/  ISETP.GT.U32.AND P0, PT, R4, R9, PT ;  /* 0x000000090400720c */ /* 0x000fda0003f04070 */
[----:B------:R-:W-:Y:S01]  /*02a0*/  @!P0 IMAD.IADD R9, R9, 0x1, -R4 ;  /* 0x0000000109098824 */ /* 0x000fe200078e0a04 */
[----:B------:R-:W-:-:S04]  /*02b0*/  ISETP.NE.AND P0, PT, R3, RZ, PT ;  /* 0x000000ff0300720c */ /* 0x000fc80003f05270 */
[----:B------:R-:W-:-:S13]  /*02c0*/  ISETP.GT.U32.AND P1, PT, R4, R9, PT ;  /* 0x000000090400720c */ /* 0x000fda0003f24070 */
[----:B------:R-:W-:-:S04]  /*02d0*/  @!P1 IMAD.IADD R9, R9, 0x1, -R4 ;  /* 0x0000000109099824 */ /* 0x000fc800078e0a04 */
[----:B------:R-:W-:Y:S01]  /*02e0*/  @!P2 IMAD.MOV R9, RZ, RZ, -R9 ;  /* 0x000000ffff09a224 */ /* 0x000fe200078e0a09 */
[----:B------:R-:W-:-:S04]  /*02f0*/  @!P0 LOP3.LUT R9, RZ, R3, RZ, 0x33, !PT ;  /* 0x00000003ff098212 */ /* 0x000fc800078e33ff */
[----:B------:R-:W-:-:S05]  /*0300*/  LEA R9, R9, UR5, 0x2 ;  /* 0x0000000509097c11 */ /* 0x000fca000f8e10ff */
[----:B------:R1:W-:Y:S02]  /*0310*/  STS [R9], R2 ;  /* 0x0000000209007388 */ /* 0x0003e40000000800 */
.L_x_1:
[----:B------:R-:W-:Y:S05]  /*0320*/  BSYNC.RECONVERGENT B0 ;  /* 0x0000000000007941 */ /* 0x000fea0003800200 */
.L_x_0:
[----:B01----:R-:W0:Y:S01]  /*0330*/  LDC R2, c[0x0][0x394] ;  /* 0x0000e500ff027b82 */ /* 0x003e220000000800 */
[----:B------:R-:W-:Y:S01]  /*0340*/  UISETP.LT.AND UP0, UPT, UR4, 0x1, UPT ;  /* 0x000000010400788c */ /* 0x000fe2000bf01270 */
[----:B------:R-:W-:Y:S01]  /*0350*/  BSSY.RECONVERGENT B0, `(.L_x_2) ;  /* 0x000004d000007945 */ /* 0x000fe20003800200 */
[----:B------:R-:W1:Y:S02]  /*0360*/  LDCU.64 UR6, c[0x0][0x358] ;  /* 0x00006b00ff0677ac */ /* 0x000e640008000a00 */
[----:B------:R-:W-:Y:S01]  /*0370*/  USEL UR4, UR4, 0x1, !UP0 ;  /* 0x0000000104047887 */ /* 0x000fe2000c000000 */
[----:B0-----:R-:W-:-:S04]  /*0380*/  VIADDMNMX R9, R2, 0x1, R7, PT ;  /* 0x0000000102097846 */ /* 0x001fc80003800107 */
[----:B------:R-:W-:-:S04]  /*0390*/  ISETP.GE.AND P0, PT, R0, R9, PT ;  /* 0x000000090000720c */ /* 0x000fc80003f06270 */
[----:B------:R-:W-:-:S13]  /*03a0*/  ISETP.LT.OR P0, PT, R0, UR4, P0 ;  /* 0x0000000400007c0c */ /* 0x000fda0008701670 */
[----:B-1----:R-:W-:Y:S05]  /*03b0*/  @P0 BRA `(.L_x_3) ;  /* 0x0000000400180947 */ /* 0x002fea0003800000 */
[----:B------:R-:W0:Y:S01]  /*03c0*/  LDCU.128 UR8, c[0x0][0x380] ;  /* 0x00007000ff0877ac */ /* 0x000e220008000c00 */
[----:B------:R-:W-:Y:S02]  /*03d0*/  LOP3.LUT R2, RZ, R0, RZ, 0x33, !PT ;  /* 0x00000000ff027212 */ /* 0x000fe400078e33ff */
[----:B------:R-:W-:-:S03]  /*03e0*/  IADD3 R13, PT, PT, R0, -0x1, RZ ;  /* 0xffffffff000d7810 */ /* 0x000fc60007ffe0ff */
[----:B------:R-:W-:Y:S01]  /*03f0*/  IMAD.IADD R2, R7, 0x1, R2 ;  /* 0x0000000107027824 */ /* 0x000fe200078e0202 */
[----:B0-----:R-:W-:-:S04]  /*0400*/  IADD3 R8, P1, PT, R13, UR10, RZ ;  /* 0x0000000a0d087c10 */ /* 0x001fc8000ff3e0ff */
[----:B------:R-:W-:Y:S01]  /*0410*/  IADD3 R6, P0, PT, R2, UR8, RZ ;  /* 0x0000000802067c10 */ /* 0x000fe2000ff1e0ff */
[----:B------:R-:W-:-:S03]  /*0420*/  IMAD.X R9, RZ, RZ, UR11, P1 ;  /* 0x0000000bff097e24 */ /* 0x000fc600088e06ff */
[----:B------:R-:W-:-:S03]  /*0430*/  LEA.HI.X.SX32 R7, R2, UR9, 0x1, P0 ;  /* 0x0000000902077c11 */ /* 0x000fc600080f0eff */
[----:B------:R-:W2:Y:S04]  /*0440*/  LDG.E.U8 R9, desc[UR6][R8.64] ;  /* 0x0000000608097981 */ /* 0x000ea8000c1e1100 */
[----:B------:R-:W2:Y:S02]  /*0450*/  LDG.E.U8 R6, desc[UR6][R6.64] ;  /* 0x0000000606067981 */ /* 0x000ea4000c1e1100 */
[----:B--2---:R-:W-:-:S13]  /*0460*/  ISETP.NE.AND P0, PT, R6, R9, PT ;  /* 0x000000090600720c */ /* 0x004fda0003f05270 */
[----:B------:R-:W-:Y:S05]  /*0470*/  @!P0 BRA `(.L_x_4) ;  /* 0x0000000000848947 */ /* 0x000fea0003800000 */
[----:B------:R-:W0:Y:S08]  /*0480*/  LDC.64 R8, c[0x0][0x3a0] ;  /* 0x0000e800ff087b82 */ /* 0x000e300000000a00 */
[----:B------:R-:W1:Y:S01]  /*0490*/  LDC.64 R10, c[0x0][0x398] ;  /* 0x0000e600ff0a7b82 */ /* 0x000e620000000a00 */
[----:B0-----:R-:W-:-:S04]  /*04a0*/  IMAD.WIDE.U32 R6, R0, 0x4, R8 ;  /* 0x0000000400067825 */ /* 0x001fc800078e0008 */
[C---:B------:R-:W-:Y:S02]  /*04b0*/  IMAD.WIDE.U32 R8, R13.reuse, 0x4, R8 ;  /* 0x000000040d087825 */ /* 0x040fe400078e0008 */
[----:B------:R0:W2:Y:S02]  /*04c0*/  LDG.E R6, desc[UR6][R6.64] ;  /* 0x0000000606067981 */ /* 0x0000a4000c1e1900 */
[----:B-1----:R-:W-:Y:S02]  /*04d0*/  IMAD.WIDE.U32 R10, R13, 0x4, R10 ;  /* 0x000000040d0a7825 */ /* 0x002fe400078e000a */
[----:B------:R-:W2:Y:S04]  /*04e0*/  LDG.E R9, desc[UR6][R8.64] ;  /* 0x0000000608097981 */ /* 0x000ea8000c1e1900 */
[----:B------:R-:W2:Y:S01]  /*04f0*/  LDG.E R10, desc[UR6][R10.64] ;  /* 0x000000060a0a7981 */ /* 0x000ea2000c1e1900 */
[----:B------:R-:W1:Y:S08]  /*0500*/  I2F.U32.RP R2, R3 ;  /* 0x0000000300027306 */ /* 0x000e700000209000 */
[----:B-1----:R-:W1:Y:S02]  /*0510*/  MUFU.RCP R2, R2 ;  /* 0x0000000200027308 */ /* 0x002e640000001000 */
[----:B-1----:R-:W-:-:S06]  /*0520*/  VIADD R12, R2, 0xffffffe ;  /* 0x0ffffffe020c7836 */ /* 0x002fcc0000000000 */
[----:B------:R1:W3:Y:S02]  /*0530*/  F2I.FTZ.U32.TRUNC.NTZ R13, R12 ;  /* 0x0000000c000d7305 */ /* 0x0002e4000021f000 */
[----:B-1----:R-:W-:Y:S02]  /*0540*/  HFMA2 R12, -RZ, RZ, 0, 0 ;  /* 0x00000000ff0c7431 */ /* 0x002fe400000001ff */
[----:B---3--:R-:W-:-:S04]  /*0550*/  IMAD.MOV R4, RZ, RZ, -R13 ;  /* 0x000000ffff047224 */ /* 0x008fc800078e0a0d */
[----:B------:R-:W-:-:S04]  /*0560*/  IMAD R15, R4, R3, RZ ;  /* 0x00000003040f7224 */ /* 0x000fc800078e02ff */
[----:B------:R-:W-:-:S06]  /*0570*/  IMAD.HI.U32 R13, R13, R15, R12 ;  /* 0x0000000f0d0d7227 */ /* 0x000fcc00078e000c */
[----:B------:R-:W-:-:S04]  /*0580*/  IMAD.HI.U32 R13, R13, R0, RZ ;  /* 0x000000000d0d7227 */ /* 0x000fc800078e00ff */
[----:B------:R-:W-:-:S04]  /*0590*/  IMAD.MOV R13, RZ, RZ, -R13 ;  /* 0x000000ffff0d7224 */ /* 0x000fc800078e0a0d */
[----:B------:R-:W-:-:S05]  /*05a0*/  IMAD R4, R3, R13, R0 ;  /* 0x0000000d03047224 */ /* 0x000fca00078e0200 */
[----:B------:R-:W-:Y:S01]  /*05b0*/  ISETP.GE.U32.AND P0, PT, R4, R3, PT ;  /* 0x000000030400720c */ /* 0x000fe20003f06070 */
[----:B------:R-:W1:Y:S01]  /*05c0*/  S2UR UR5, SR_CgaCtaId ;  /* 0x00000000000579c3 */ /* 0x000e620000008800 */
[----:B------:R-:W-:-:S11]  /*05d0*/  ISETP.NE.U32.AND P1, PT, R3, RZ, PT ;  /* 0x000000ff0300720c */ /* 0x000fd60003f25070 */
[----:B------:R-:W-:-:S05]  /*05e0*/  @P0 IMAD.IADD R4, R4, 0x1, -R3 ;  /* 0x0000000104040824 */ /* 0x000fca00078e0a03 */
[----:B------:R-:W-:Y:S01]  /*05f0*/  ISETP.GE.U32.AND P0, PT, R4, R3, PT ;  /* 0x000000030400720c */ /* 0x000fe20003f06070 */
[----:B------:R-:W-:Y:S02]  /*0600*/  UMOV UR4, 0x400 ;  /* 0x0000040000047882 */ /* 0x000fe40000000000 */
[----:B-1----:R-:W-:-:S10]  /*0610*/  ULEA UR4, UR5, UR4, 0x18 ;  /* 0x0000000405047291 */ /* 0x002fd4000f8ec0ff */
[----:B------:R-:W-:Y:S01]  /*0620*/  @P0 IMAD.IADD R4, R4, 0x1, -R3 ;  /* 0x0000000104040824 */ /* 0x000fe200078e0a03 */
[----:B------:R-:W-:-:S04]  /*0630*/  @!P1 LOP3.LUT R4, RZ, R3, RZ, 0x33, !PT ;  /* 0x00000003ff049212 */ /* 0x000fc800078e33ff */
[----:B0-----:R-:W-:Y:S02]  /*0640*/  LEA R7, R4, UR4, 0x2 ;  /* 0x0000000404077c11 */ /* 0x001fe4000f8e10ff */
[----:B--2---:R-:W-:-:S05]  /*0650*/  VIMNMX3.U32 R6, R9, R10, R6, PT ;  /* 0x0000000a0906720f */ /* 0x004fca0003800006 */
[----:B------:R-:W-:-:S05]  /*0660*/  VIADD R6, R6, 0x1 ;  /* 0x0000000106067836 */ /* 0x000fca0000000000 */
[----:B------:R1:W-:Y:S01]  /*0670*/  STS [R7], R6 ;  /* 0x0000000607007388 */ /* 0x0003e20000000800 */
[----:B------:R-:W-:Y:S05]  /*0680*/  BRA `(.L_x_3) ;  /* 0x0000000000647947 */ /* 0x000fea0003800000 */
.L_x_4:
[----:B------:R-:W0:Y:S02]  /*0690*/  LDC.64 R6, c[0x0][0x398] ;  /* 0x0000e600ff067b82 */ /* 0x000e240000000a00 */
[----:B0-----:R-:W-:-:S06]  /*06a0*/  IMAD.WIDE.U32 R6, R13, 0x4, R6 ;  /* 0x000000040d067825 */ /* 0x001fcc00078e0006 */
[----:B------:R0:W2:Y:S01]  /*06b0*/  LDG.E R6, desc[UR6][R6.64] ;  /* 0x0000000606067981 */ /* 0x0000a2000c1e1900 */
[----:B------:R-:W1:Y:S01]  /*06c0*/  I2F.U32.RP R2, R3 ;  /* 0x0000000300027306 */ /* 0x000e620000209000 */
[----:B------:R-:W3:Y:S01]  /*06d0*/  S2UR UR5, SR_CgaCtaId ;  /* 0x00000000000579c3 */ /* 0x000ee20000008800 */
[----:B------:R-:W-:Y:S01]  /*06e0*/  ISETP.NE.U32.AND P1, PT, R3, RZ, PT ;  /* 0x000000ff0300720c */ /* 0x000fe20003f25070 */
[----:B------:R-:W-:-:S05]  /*06f0*/  UMOV UR4, 0x400 ;  /* 0x0000040000047882 */ /* 0x000fca0000000000 */
[----:B-1----:R-:W1:Y:S01]  /*0700*/  MUFU.RCP R2, R2 ;  /* 0x0000000200027308 */ /* 0x002e620000001000 */
[----:B---3--:R-:W-:Y:S01]  /*0710*/  ULEA UR4, UR5, UR4, 0x18 ;  /* 0x0000000405047291 */ /* 0x008fe2000f8ec0ff */
[----:B-1----:R-:W-:-:S06]  /*0720*/  IADD3 R8, PT, PT, R2, 0xffffffe, RZ ;  /* 0x0ffffffe02087810 */ /* 0x002fcc0007ffe0ff */
[----:B------:R1:W3:Y:S02]  /*0730*/  F2I.FTZ.U32.TRUNC.NTZ R9, R8 ;  /* 0x0000000800097305 */ /* 0x0002e4000021f000 */
[----:B-1----:R-:W-:Y:S02]  /*0740*/  IMAD.MOV.U32 R8, RZ, RZ, RZ ;  /* 0x000000ffff087224 */ /* 0x002fe400078e00ff */
[----:B---3--:R-:W-:-:S04]  /*0750*/  IMAD.MOV R4, RZ, RZ, -R9 ;  /* 0x000000ffff047224 */ /* 0x008fc800078e0a09 */
[----:B------:R-:W-:-:S04]  /*0760*/  IMAD R11, R4, R3, RZ ;  /* 0x00000003040b7224 */ /* 0x000fc800078e02ff */
[----:B------:R-:W-:-:S06]  /*0770*/  IMAD.HI.U32 R11, R9, R11, R8 ;  /* 0x0000000b090b7227 */ /* 0x000fcc00078e0008 */
[----:B------:R-:W-:-:S04]  /*0780*/  IMAD.HI.U32 R11, R11, R0, RZ ;  /* 0x000000000b0b7227 */ /* 0x000fc800078e00ff */
[----:B------:R-:W-:-:S04]  /*0790*/  IMAD.MOV R11, RZ, RZ, -R11 ;  /* 0x000000ffff0b7224 */ /* 0x000fc800078e0a0b */
[----:B------:R-:W-:-:S05]  /*07a0*/  IMAD R4, R3, R11, R0 ;  /* 0x0000000b03047224 */ /* 0x000fca00078e0200 */
[----:B------:R-:W-:-:S13]  /*07b0*/  ISETP.GE.U32.AND P0, PT, R4, R3, PT ;  /* 0x000000030400720c */ /* 0x000fda0003f06070 */
[----:B------:R-:W-:-:S04]  /*07c0*/  @P0 IADD3 R4, PT, PT, R4, -R3, RZ ;  /* 0x8000000304040210 */ /* 0x000fc80007ffe0ff */
[----:B------:R-:W-:-:S13]  /*07d0*/  ISETP.GE.U32.AND P0, PT, R4, R3, PT ;  /* 0x000000030400720c */ /* 0x000fda0003f06070 */
[----:B------:R-:W-:Y:S01]  /*07e0*/  @P0 IMAD.IADD R4, R4, 0x1, -R3 ;  /* 0x0000000104040824 */ /* 0x000fe200078e0a03 */
[----:B------:R-:W-:-:S04]  /*07f0*/  @!P1 LOP3.LUT R4, RZ, R3, RZ, 0x33, !PT ;  /* 0x00000003ff049212 */ /* 0x000fc800078e33ff */
[----:B0-----:R-:W-:-:S05]  /*0800*/  LEA R7, R4, UR4, 0x2 ;  /* 0x0000000404077c11 */ /* 0x001fca000f8e10ff */
[----:B--2---:R0:W-:Y:S02]  /*0810*/  STS [R7], R6 ;  /* 0x0000000607007388 */ /* 0x0041e40000000800 */
.L_x_3:
[----:B------:R-:W-:Y:S05]  /*0820*/  BSYNC.RECONVERGENT B0 ;  /* 0x0000000000007941 */ /* 0x000fea0003800200 */
.L_x_2:
[----:B------:R-:W-:Y:S01]  /*0830*/  BAR.SYNC.DEFER_BLOCKING 0x0 ;  /* 0x0000000000007b1d */ /* 0x000fe20000010000 */
[----:B------:R-:W-:-:S13]  /*0840*/  ISETP.GT.AND P0, PT, R0, R5, PT ;  /* 0x000000050000720c */ /* 0x000fda0003f04270 */
[----:B------:R-:W-:Y:S05]  /*0850*/  @P0 EXIT ;  /* 0x000000000000094d */ /* 0x000fea0003800000 */
[-C--:B------:R-:W-:Y:S01]  /*0860*/  IABS R2, R3.reuse ;  /* 0x0000000300027213 */ /* 0x080fe20000000000 */
[----:B------:R-:W2:Y:S01]  /*0870*/  S2UR UR5, SR_CgaCtaId ;  /* 0x00000000000579c3 */ /* 0x000ea20000008800 */
[----:B------:R-:W-:Y:S01]  /*0880*/  IABS R8, R3 ;  /* 0x0000000300087213 */ /* 0x000fe20000000000 */
[----:B------:R-:W-:Y:S01]  /*0890*/  UMOV UR4, 0x400 ;  /* 0x0000040000047882 */ /* 0x000fe20000000000 */
[----:B01----:R-:W0:Y:S01]  /*08a0*/  I2F.RP R6, R2 ;  /* 0x0000000200067306 */ /* 0x003e220000209400 */
[----:B------:R-:W-:Y:S02]  /*08b0*/  ISETP.GE.AND P1, PT, R0, RZ, PT ;  /* 0x000000ff0000720c */ /* 0x000fe40003f26270 */
[----:B------:R-:W-:Y:S02]  /*08c0*/  IADD3 R8, PT, PT, RZ, -R8, RZ ;  /* 0x80000008ff087210 */ /* 0x000fe40007ffe0ff */
[----:B------:R-:W-:-:S03]  /*08d0*/  ISETP.NE.AND P2, PT, R3, RZ, PT ;  /* 0x000000ff0300720c */ /* 0x000fc60003f45270 */
[----:B0-----:R-:W0:Y:S01]  /*08e0*/  MUFU.RCP R6, R6 ;  /* 0x0000000600067308 */ /* 0x001e220000001000 */
[----:B--2---:R-:W-:Y:S01]  /*08f0*/  ULEA UR4, UR5, UR4, 0x18 ;  /* 0x0000000405047291 */ /* 0x004fe2000f8ec0ff */
[----:B0-----:R-:W-:Y:S01]  /*0900*/  VIADD R4, R6, 0xffffffe ;  /* 0x0ffffffe06047836 */ /* 0x001fe20000000000 */
[----:B------:R-:W-:-:S05]  /*0910*/  IABS R6, R0 ;  /* 0x0000000000067213 */ /* 0x000fca0000000000 */
[----:B------:R0:W1:Y:S02]  /*0920*/  F2I.FTZ.U32.TRUNC.NTZ R5, R4 ;  /* 0x0000000400057305 */ /* 0x000064000021f000 */
[----:B0-----:R-:W-:Y:S02]  /*0930*/  IMAD.MOV.U32 R4, RZ, RZ, RZ ;  /* 0x000000ffff047224 */ /* 0x001fe400078e00ff */
[----:B-1----:R-:W-:-:S04]  /*0940*/  IMAD.MOV R7, RZ, RZ, -R5 ;  /* 0x000000ffff077224 */ /* 0x002fc800078e0a05 */
[----:B------:R-:W-:-:S04]  /*0950*/  IMAD R7, R7, R2, RZ ;  /* 0x0000000207077224 */ /* 0x000fc800078e02ff */
[----:B------:R-:W-:-:S04]  /*0960*/  IMAD.HI.U32 R7, R5, R7, R4 ;  /* 0x0000000705077227 */ /* 0x000fc800078e0004 */
[----:B------:R-:W-:Y:S02]  /*0970*/  IMAD.MOV.U32 R5, RZ, RZ, R8 ;  /* 0x000000ffff057224 */ /* 0x000fe400078e0008 */
[----:B------:R-:W-:-:S04]  /*0980*/  IMAD.HI.U32 R7, R7, R6, RZ ;  /* 0x0000000607077227 */ /* 0x000fc800078e00ff */
[----:B------:R-:W-:-:S05]  /*0990*/  IMAD R5, R7, R5, R6 ;  /* 0x0000000507057224 */ /* 0x000fca00078e0206 */
[----:B------:R-:W-:-:S13]  /*09a0*/  ISETP.GT.U32.AND P0, PT, R2, R5, PT ;  /* 0x000000050200720c */ /* 0x000fda0003f04070 */
[----:B------:R-:W-:-:S05]  /*09b0*/  @!P0 IMAD.IADD R5, R5, 0x1, -R2 ;  /* 0x0000000105058824 */ /* 0x000fca00078e0a02 */
[----:B------:R-:W-:-:S13]  /*09c0*/  ISETP.GT.U32.AND P0, PT, R2, R5, PT ;  /* 0x000000050200720c */ /* 0x000fda0003f04070 */
[----:B------:R-:W-:-:S05]  /*09d0*/  @!P0 IADD3 R5, PT, PT, R5, -R2, RZ ;  /* 0x8000000205058210 */ /* 0x000fca0007ffe0ff */
[----:B------:R-:W-:-:S04]  /*09e0*/  IMAD.MOV.U32 R2, RZ, RZ, R5 ;  /* 0x000000ffff027224 */ /* 0x000fc800078e0005 */
[----:B------:R-:W-:Y:S01]  /*09f0*/  @!P1 IMAD.MOV R2, RZ, RZ, -R2 ;  /* 0x000000ffff029224 */ /* 0x000fe200078e0a02 */
[----:B------:R-:W-:-:S04]  /*0a00*/  @!P2 LOP3.LUT R2, RZ, R3, RZ, 0x33, !PT ;  /* 0x00000003ff02a212 */ /* 0x000fc800078e33ff */
[----:B------:R-:W-:Y:S02]  /*0a10*/  LEA R4, R2, UR4, 0x2 ;  /* 0x0000000402047c11 */ /* 0x000fe4000f8e10ff */
[----:B------:R-:W0:Y:S03]  /*0a20*/  LDC.64 R2, c[0x0][0x3a8] ;  /* 0x0000ea00ff027b82 */ /* 0x000e260000000a00 */
[----:B------:R-:W1:Y:S01]  /*0a30*/  LDS R5, [R4] ;  /* 0x0000000004057984 */ /* 0x000e620000000800 */
[----:B0-----:R-:W-:-:S05]  /*0a40*/  IMAD.WIDE R2, R0, 0x4, R2 ;  /* 0x0000000400027825 */ /* 0x001fca00078e0202 */
[----:B-1----:R-:W-:Y:S01]  /*0a50*/  STG.E desc[UR6][R2.64], R5 ;  /* 0x0000000502007986 */ /* 0x002fe2000c101906 */
[----:B------:R-:W-:Y:S05]  /*0a60*/  EXIT ;  /* 0x000000000000794d */ /* 0x000fea0003800000 */
.L_x_5:
[----:B------:R-:W-:-:S00]  /*0a70*/  BRA `(.L_x_5) ;  /* 0xfffffffc00fc7947 */ /* 0x000fc0000383ffff */
[----:B------:R-:W-:-:S00]  /*0a80*/  NOP ;  /* 0x0000000000007918 */ /* 0x000fc00000000000 */
[----:B------:R-:W-:-:S00]  /*0a90*/  NOP ;  /* 0x0000000000007918 */ /* 0x000fc00000000000 */
[----:B------:R-:W-:-:S00]  /*0aa0*/  NOP ;  /* 0x0000000000007918 */ /* 0x000fc00000000000 */
[----:B------:R-:W-:-:S00]  /*0ab0*/  NOP ;  /* 0x0000000000007918 */ /* 0x000fc00000000000 */
[----:B------:R-:W-:-:S00]  /*0ac0*/  NOP ;  /* 0x0000000000007918 */ /* 0x000fc00000000000 */
[----:B------:R-:W-:-:S00]  /*0ad0*/  NOP ;  /* 0x0000000000007918 */ /* 0x000fc00000000000 */
[----:B------:R-:W-:-:S00]  /*0ae0*/  NOP ;  /* 0x0000000000007918 */ /* 0x000fc00000000000 */
[----:B------:R-:W-:-:S00]  /*0af0*/  NOP ;  /* 0x0000000000007918 */ /* 0x000fc00000000000 */
.L_x_6:


//--------------------- .nv.shared._Z14editDistKernelPcS_iiPjS0_S0_i --------------------------
	.section	.nv.shared._Z14editDistKernelPcS_iiPjS0_S0_i,"aw",@nobits
	.sectionflags	@""
	.align	16
	.zero		1024


//--------------------- .nv.shared.reserved.0     --------------------------
	.section	.nv.shared.reserved.0,"aw",@nobits
	.weak		__nv_reservedSMEM_offset_0_alias
	.size		__nv_reservedSMEM_offset_0_alias, 0, 64
	.other		__nv_reservedSMEM_offset_0_alias,@"STO_CUDA_RESERVED_SHARED STV_DEFAULT"
__nv_reservedSMEM_offset_0_alias:
	.zero		0
	.zero		64


//--------------------- .nv.constant0._Z14editDistKernelPcS_iiPjS0_S0_i --------------------------
	.section	.nv.constant0._Z14editDistKernelPcS_iiPjS0_S0_i,"a",@progbits
	.sectionflags	@""
	.align	4
.nv.constant0._Z14editDistKernelPcS_iiPjS0_S0_i:
	.zero		948


//--------------------- SYMBOLS --------------------------

	.type		.nv.reservedSmem.offset0,@object
	.size		.nv.reservedSmem.offset0,0x4
	.type		.nv.reservedSmem.cap,@object
	.size		.nv.reservedSmem.cap,0x4
